//
// Generated by NVIDIA NVVM Compiler
//
// Compiler Build ID: CL-36424714
// Cuda compilation tools, release 13.0, V13.0.88
// Based on NVVM 20.0.0
//

.version 9.0
.target sm_100
.address_size 64

	// .globl	_Z10vector_addPfS_S_

.visible .entry _Z10vector_addPfS_S_(
	.param .u64 .ptr .align 1 _Z10vector_addPfS_S__param_0,
	.param .u64 .ptr .align 1 _Z10vector_addPfS_S__param_1,
	.param .u64 .ptr .align 1 _Z10vector_addPfS_S__param_2
)
{
	.reg .pred 	%p<2>;
	.reg .b32 	%r<5>;
	.reg .b32 	%f<4>;
	.reg .b64 	%rd<11>;

	ld.param.u64 	%rd1, [_Z10vector_addPfS_S__param_0];
	ld.param.u64 	%rd2, [_Z10vector_addPfS_S__param_1];
	ld.param.u64 	%rd3, [_Z10vector_addPfS_S__param_2];
	mov.u32 	%r2, %ctaid.x;
	mov.u32 	%r3, %ntid.x;
	mov.u32 	%r4, %tid.x;
	mad.lo.s32 	%r1, %r2, %r3, %r4;
	setp.gt.s32 	%p1, %r1, 1023;
	@%p1 bra 	$L__BB0_2;
	cvta.to.global.u64 	%rd4, %rd1;
	cvta.to.global.u64 	%rd5, %rd2;
	cvta.to.global.u64 	%rd6, %rd3;
	mul.wide.s32 	%rd7, %r1, 4;
	add.s64 	%rd8, %rd4, %rd7;
	ld.global.f32 	%f1, [%rd8];
	add.s64 	%rd9, %rd5, %rd7;
	ld.global.f32 	%f2, [%rd9];
	add.f32 	%f3, %f1, %f2;
	add.s64 	%rd10, %rd6, %rd7;
	st.global.f32 	[%rd10], %f3;
$L__BB0_2:
	ret;

}


// ===== COMPILED SASS (sm_100) =====

	.target	sm_100

	.elftype	@"ET_EXEC"


//--------------------- .note.nv.tkinfo           --------------------------
	.section	.note.nv.tkinfo,"",@"SHT_NOTE"
	.sectionflags	@"SHF_NOTE_NV_TKINFO"
	.tkinfo
        /*0018*/ 	.word	0x00000002
        /*0030*/ 	.string	""
        /*0030*/ 	.string	"ptxas"
        /*0030*/ 	.string	"Cuda compilation tools, release 13.0, V13.0.88"
        /*0030*/ 	.string	"Build cuda_13.0.r13.0/compiler.36424714_0"
        /*0030*/ 	.string	"-arch sm_100 -m 64 "



//--------------------- .note.nv.cuinfo           --------------------------
	.section	.note.nv.cuinfo,"",@"SHT_NOTE"
	.sectionflags	@"SHF_NOTE_NV_CUINFO"
        /*0018*/ 	.short	0x0002
        /*001a*/ 	.short	0x0064
        /*001c*/ 	.short	0x0082
	.zero		2


//--------------------- .nv.info                  --------------------------
	.section	.nv.info,"",@"SHT_CUDA_INFO"
	.align	4


	//----- nvinfo : EIATTR_REGCOUNT
	.align		4
        /*0000*/ 	.byte	0x04, 0x2f
        /*0002*/ 	.short	(.L_1 - .L_0)
	.align		4
.L_0:
        /*0004*/ 	.word	index@(_Z10vector_addPfS_S_)
        /*0008*/ 	.word	0x0000000c


	//----- nvinfo : EIATTR_FRAME_SIZE
	.align		4
.L_1:
        /*000c*/ 	.byte	0x04, 0x11
        /*000e*/ 	.short	(.L_3 - .L_2)
	.align		4
.L_2:
        /*0010*/ 	.word	index@(_Z10vector_addPfS_S_)
        /*0014*/ 	.word	0x00000000


	//----- nvinfo : EIATTR_MIN_STACK_SIZE
	.align		4
.L_3:
        /*0018*/ 	.byte	0x04, 0x12
        /*001a*/ 	.short	(.L_5 - .L_4)
	.align		4
.L_4:
        /*001c*/ 	.word	index@(_Z10vector_addPfS_S_)
        /*0020*/ 	.word	0x00000000
.L_5:


//--------------------- .nv.compat                --------------------------
	.section	.nv.compat,"",@"SHT_CUDA_COMPAT_INFO"
	.align	4
        /*0000*/ 	.byte	0x02, 0x09, 0x00, 0x00, 0x02, 0x02, 0x01, 0x00, 0x02, 0x05, 0x05, 0x00, 0x03, 0x07, 0x01, 0x01
        /*0010*/ 	.byte	0x02, 0x03, 0x00, 0x00, 0x02, 0x06, 0x01, 0x00, 0x04, 0x0b, 0x08, 0x00, 0x09, 0x00, 0x00, 0x00
        /*0020*/ 	.byte	0x00, 0x00, 0x00, 0x00


//--------------------- .nv.info._Z10vector_addPfS_S_ --------------------------
	.section	.nv.info._Z10vector_addPfS_S_,"",@"SHT_CUDA_INFO"
	.sectionflags	@""
	.align	4


	//----- nvinfo : EIATTR_CUDA_API_VERSION
	.align		4
        /*0000*/ 	.byte	0x04, 0x37
        /*0002*/ 	.short	(.L_7 - .L_6)
.L_6:
        /*0004*/ 	.word	0x00000082


	//----- nvinfo : EIATTR_KPARAM_INFO
	.align		4
.L_7:
        /*0008*/ 	.byte	0x04, 0x17
        /*000a*/ 	.short	(.L_9 - .L_8)
.L_8:
        /*000c*/ 	.word	0x00000000
        /*0010*/ 	.short	0x0002
        /*0012*/ 	.short	0x0010
        /*0014*/ 	.byte	0x00, 0xf5, 0x21, 0x00


	//----- nvinfo : EIATTR_KPARAM_INFO
	.align		4
.L_9:
        /*0018*/ 	.byte	0x04, 0x17
        /*001a*/ 	.short	(.L_11 - .L_10)
.L_10:
        /*001c*/ 	.word	0x00000000
        /*0020*/ 	.short	0x0001
        /*0022*/ 	.short	0x0008
        /*0024*/ 	.byte	0x00, 0xf5, 0x21, 0x00


	//----- nvinfo : EIATTR_KPARAM_INFO
	.align		4
.L_11:
        /*0028*/ 	.byte	0x04, 0x17
        /*002a*/ 	.short	(.L_13 - .L_12)
.L_12:
        /*002c*/ 	.word	0x00000000
        /*0030*/ 	.short	0x0000
        /*0032*/ 	.short	0x0000
        /*0034*/ 	.byte	0x00, 0xf5, 0x21, 0x00


	//----- nvinfo : EIATTR_SPARSE_MMA_MASK
	.align		4
.L_13:
        /*0038*/ 	.byte	0x03, 0x50
        /*003a*/ 	.short	0x0000


	//----- nvinfo : EIATTR_MAXREG_COUNT
	.align		4
        /*003c*/ 	.byte	0x03, 0x1b
        /*003e*/ 	.short	0x00ff


	//----- nvinfo : EIATTR_MERCURY_ISA_VERSION
	.align		4
        /*0040*/ 	.byte	0x03, 0x5f
        /*0042*/ 	.short	0x0101


	//----- nvinfo : EIATTR_VRC_CTA_INIT_COUNT
	.align		4
        /*0044*/ 	.byte	0x02, 0x4a
	.zero		1
	.zero		1


	//----- nvinfo : EIATTR_EXIT_INSTR_OFFSETS
	.align		4
        /*0048*/ 	.byte	0x04, 0x1c
        /*004a*/ 	.short	(.L_15 - .L_14)


	//   ....[0]....
.L_14:
        /*004c*/ 	.word	0x00000060


	//   ....[1]....
        /*0050*/ 	.word	0x00000120


	//----- nvinfo : EIATTR_CBANK_PARAM_SIZE
	.align		4
.L_15:
        /*0054*/ 	.byte	0x03, 0x19
        /*0056*/ 	.short	0x0018


	//----- nvinfo : EIATTR_PARAM_CBANK
	.align		4
        /*0058*/ 	.byte	0x04, 0x0a
        /*005a*/ 	.short	(.L_17 - .L_16)
	.align		4
.L_16:
        /*005c*/ 	.word	index@(.nv.constant0._Z10vector_addPfS_S_)
        /*0060*/ 	.short	0x0380
        /*0062*/ 	.short	0x0018


	//----- nvinfo : EIATTR_SW_WAR
	.align		4
.L_17:
        /*0064*/ 	.byte	0x04, 0x36
        /*0066*/ 	.short	(.L_19 - .L_18)
.L_18:
        /*0068*/ 	.word	0x00000008
.L_19:


//--------------------- .nv.callgraph             --------------------------
	.section	.nv.callgraph,"",@"SHT_CUDA_CALLGRAPH"
	.align	4
	.sectionentsize	8
	.align		4
        /*0000*/ 	.word	0x00000000
	.align		4
        /*0004*/ 	.word	0xffffffff
	.align		4
        /*0008*/ 	.word	0x00000000
	.align		4
        /*000c*/ 	.word	0xfffffffe
	.align		4
        /*0010*/ 	.word	0x00000000
	.align		4
        /*0014*/ 	.word	0xfffffffd
	.align		4
        /*0018*/ 	.word	0x00000000
	.align		4
        /*001c*/ 	.word	0xfffffffc


//--------------------- .text._Z10vector_addPfS_S_ --------------------------
	.section	.text._Z10vector_addPfS_S_,"ax",@progbits
	.align	128
        .global         _Z10vector_addPfS_S_
        .type           _Z10vector_addPfS_S_,@function
        .size           _Z10vector_addPfS_S_,(.L_x_1 - _Z10vector_addPfS_S_)
        .other          _Z10vector_addPfS_S_,@"STO_CUDA_ENTRY STV_DEFAULT"
_Z10vector_addPfS_S_:
.text._Z10vector_addPfS_S_:
[----:B------:R-:W-:Y:S01]  /*0000*/  LDC R1, c[0x0][0x37c] ;  /* 0x0000df00ff017b82 */ /* 0x000fe20000000800 */
[----:B------:R-:W0:Y:S07]  /*0010*/  S2R R0, SR_TID.X ;  /* 0x0000000000007919 */ /* 0x000e2e0000002100 */
[----:B------:R-:W0:Y:S08]  /*0020*/  S2UR UR4, SR_CTAID.X ;  /* 0x00000000000479c3 */ /* 0x000e300000002500 */
[----:B------:R-:W0:Y:S02]  /*0030*/  LDC R9, c[0x0][0x360] ;  /* 0x0000d800ff097b82 */ /* 0x000e240000000800 */
[----:B0-----:R-:W-:-:S05]  /*0040*/  IMAD R9, R9, UR4, R0 ;  /* 0x0000000409097c24 */ /* 0x001fca000f8e0200 */
[----:B------:R-:W-:-:S13]  /*0050*/  ISETP.GT.AND P0, PT, R9, 0x3ff, PT ;  /* 0x000003ff0900780c */ /* 0x000fda0003f04270 */
[----:B------:R-:W-:Y:S05]  /*0060*/  @P0 EXIT ;  /* 0x000000000000094d */ /* 0x000fea0003800000 */
[----:B------:R-:W0:Y:S01]  /*0070*/  LDC.64 R2, c[0x0][0x380] ;  /* 0x0000e000ff027b82 */ /* 0x000e220000000a00 */
[----:B------:R-:W1:Y:S07]  /*0080*/  LDCU.64 UR4, c[0x0][0x358] ;  /* 0x00006b00ff0477ac */ /* 0x000e6e0008000a00 */
[----:B------:R-:W2:Y:S08]  /*0090*/  LDC.64 R4, c[0x0][0x388] ;  /* 0x0000e200ff047b82 */ /* 0x000eb00000000a00 */
[----:B------:R-:W3:Y:S01]  /*00a0*/  LDC.64 R6, c[0x0][0x390] ;  /* 0x0000e400ff067b82 */ /* 0x000ee20000000a00 */
[----:B0-----:R-:W-:-:S06]  /*00b0*/  IMAD.WIDE R2, R9, 0x4, R2 ;  /* 0x0000000409027825 */ /* 0x001fcc00078e0202 */
[----:B-1----:R-:W4:Y:S01]  /*00c0*/  LDG.E R2, desc[UR4][R2.64] ;  /* 0x0000000402027981 */ /* 0x002f22000c1e1900 */
[----:B--2---:R-:W-:-:S06]  /*00d0*/  IMAD.WIDE R4, R9, 0x4, R4 ;  /* 0x0000000409047825 */ /* 0x004fcc00078e0204 */
[----:B------:R-:W4:Y:S01]  /*00e0*/  LDG.E R5, desc[UR4][R4.64] ;  /* 0x0000000404057981 */ /* 0x000f22000c1e1900 */
[----:B---3--:R-:W-:-:S04]  /*00f0*/  IMAD.WIDE R6, R9, 0x4, R6 ;  /* 0x0000000409067825 */ /* 0x008fc800078e0206 */
[----:B----4-:R-:W-:-:S05]  /*0100*/  FADD R9, R2, R5 ;  /* 0x0000000502097221 */ /* 0x010fca0000000000 */
[----:B------:R-:W-:Y:S01]  /*0110*/  STG.E desc[UR4][R6.64], R9 ;  /* 0x0000000906007986 */ /* 0x000fe2000c101904 */
[----:B------:R-:W-:Y:S05]  /*0120*/  EXIT ;  /* 0x000000000000794d */ /* 0x000fea0003800000 */
.L_x_0:
[----:B------:R-:W-:-:S00]  /*0130*/  BRA `(.L_x_0) ;  /* 0xfffffffc00fc7947 */ /* 0x000fc0000383ffff */
[----:B------:R-:W-:-:S00]  /*0140*/  NOP ;  /* 0x0000000000007918 */ /* 0x000fc00000000000 */
        /* <DEDUP_REMOVED lines=11> */
.L_x_1:


//--------------------- .nv.shared.reserved.0     --------------------------
	.section	.nv.shared.reserved.0,"aw",@nobits
	.weak		__nv_reservedSMEM_offset_0_alias
	.size		__nv_reservedSMEM_offset_0_alias, 0, 64
	.other		__nv_reservedSMEM_offset_0_alias,@"STO_CUDA_RESERVED_SHARED STV_DEFAULT"
__nv_reservedSMEM_offset_0_alias:
	.zero		0
	.zero		64


//--------------------- .nv.constant0._Z10vector_addPfS_S_ --------------------------
	.section	.nv.constant0._Z10vector_addPfS_S_,"a",@progbits
	.sectionflags	@""
	.align	4
.nv.constant0._Z10vector_addPfS_S_:
	.zero		920


//--------------------- SYMBOLS --------------------------

	.type		.nv.reservedSmem.offset0,@object
	.size		.nv.reservedSmem.offset0,0x4
